//
// Generated by NVIDIA NVVM Compiler
//
// Compiler Build ID: CL-36424714
// Cuda compilation tools, release 13.0, V13.0.88
// Based on NVVM 20.0.0
//

.version 9.0
.target sm_100
.address_size 64

	// .globl	fwma_batch_f32
.extern .shared .align 16 .b8 shared_weights[];

.visible .entry fwma_batch_f32(
	.param .u64 .ptr .align 1 fwma_batch_f32_param_0,
	.param .u64 .ptr .align 1 fwma_batch_f32_param_1,
	.param .u64 .ptr .align 1 fwma_batch_f32_param_2,
	.param .u64 .ptr .align 1 fwma_batch_f32_param_3,
	.param .u32 fwma_batch_f32_param_4,
	.param .u32 fwma_batch_f32_param_5,
	.param .u32 fwma_batch_f32_param_6,
	.param .u64 .ptr .align 1 fwma_batch_f32_param_7
)
{
	.reg .pred 	%p<15>;
	.reg .b32 	%r<49>;
	.reg .b32 	%f<35>;
	.reg .b64 	%rd<24>;

	ld.param.u64 	%rd10, [fwma_batch_f32_param_0];
	ld.param.u64 	%rd6, [fwma_batch_f32_param_1];
	ld.param.u64 	%rd7, [fwma_batch_f32_param_2];
	ld.param.u64 	%rd8, [fwma_batch_f32_param_3];
	ld.param.u32 	%r27, [fwma_batch_f32_param_4];
	ld.param.u32 	%r29, [fwma_batch_f32_param_5];
	ld.param.u32 	%r28, [fwma_batch_f32_param_6];
	ld.param.u64 	%rd9, [fwma_batch_f32_param_7];
	cvta.to.global.u64 	%rd1, %rd10;
	mov.u32 	%r1, %ctaid.y;
	setp.ge.s32 	%p1, %r1, %r29;
	@%p1 bra 	$L__BB0_16;
	cvta.to.global.u64 	%rd11, %rd7;
	mul.wide.u32 	%rd12, %r1, 4;
	add.s64 	%rd13, %rd11, %rd12;
	ld.global.nc.u32 	%r2, [%rd13];
	setp.lt.s32 	%p2, %r2, 1;
	setp.gt.s32 	%p3, %r2, %r28;
	or.pred  	%p4, %p2, %p3;
	@%p4 bra 	$L__BB0_16;
	mov.u32 	%r3, %tid.x;
	setp.ge.u32 	%p5, %r3, %r2;
	@%p5 bra 	$L__BB0_5;
	mul.lo.s32 	%r4, %r28, %r1;
	mov.u32 	%r5, %ntid.x;
	cvta.to.global.u64 	%rd2, %rd6;
	mov.u32 	%r43, %r3;
$L__BB0_4:
	add.s32 	%r30, %r43, %r4;
	mul.wide.s32 	%rd14, %r30, 4;
	add.s64 	%rd15, %rd2, %rd14;
	ld.global.nc.f32 	%f9, [%rd15];
	shl.b32 	%r31, %r43, 2;
	mov.u32 	%r32, shared_weights;
	add.s32 	%r33, %r32, %r31;
	st.shared.f32 	[%r33], %f9;
	add.s32 	%r43, %r43, %r5;
	setp.lt.s32 	%p6, %r43, %r2;
	@%p6 bra 	$L__BB0_4;
$L__BB0_5:
	bar.sync 	0;
	cvta.to.global.u64 	%rd16, %rd8;
	add.s64 	%rd18, %rd16, %rd12;
	ld.global.nc.u32 	%r8, [%rd18];
	mov.u32 	%r34, %ctaid.x;
	mov.u32 	%r9, %ntid.x;
	mad.lo.s32 	%r44, %r34, %r9, %r3;
	setp.ge.s32 	%p7, %r44, %r27;
	@%p7 bra 	$L__BB0_16;
	and.b32  	%r11, %r2, 3;
	and.b32  	%r12, %r2, 2147483644;
	neg.s32 	%r13, %r12;
	add.s64 	%rd3, %rd1, 8;
	cvta.to.global.u64 	%rd4, %rd9;
	mov.u32 	%r35, %nctaid.x;
	mul.lo.s32 	%r14, %r35, %r9;
	mul.lo.s32 	%r15, %r27, %r1;
$L__BB0_7:
	setp.lt.s32 	%p8, %r44, %r8;
	mov.f32 	%f34, 0f7FFFFFFF;
	@%p8 bra 	$L__BB0_15;
	setp.lt.u32 	%p9, %r2, 4;
	sub.s32 	%r37, %r44, %r2;
	add.s32 	%r17, %r37, 1;
	mov.f32 	%f34, 0f00000000;
	mov.b32 	%r48, 0;
	@%p9 bra 	$L__BB0_11;
	mov.f32 	%f34, 0f00000000;
	mov.u32 	%r46, shared_weights;
	mov.u32 	%r45, %r17;
	mov.u32 	%r47, %r13;
$L__BB0_10:
	.pragma "nounroll";
	mul.wide.s32 	%rd19, %r45, 4;
	add.s64 	%rd20, %rd3, %rd19;
	ld.global.nc.f32 	%f14, [%rd20+-8];
	ld.shared.v4.f32 	{%f15, %f16, %f17, %f18}, [%r46];
	fma.rn.f32 	%f19, %f14, %f15, %f34;
	ld.global.nc.f32 	%f20, [%rd20+-4];
	fma.rn.f32 	%f21, %f20, %f16, %f19;
	ld.global.nc.f32 	%f22, [%rd20];
	fma.rn.f32 	%f23, %f22, %f17, %f21;
	ld.global.nc.f32 	%f24, [%rd20+4];
	fma.rn.f32 	%f34, %f24, %f18, %f23;
	add.s32 	%r47, %r47, 4;
	add.s32 	%r46, %r46, 16;
	add.s32 	%r45, %r45, 4;
	setp.ne.s32 	%p10, %r47, 0;
	mov.u32 	%r48, %r12;
	@%p10 bra 	$L__BB0_10;
$L__BB0_11:
	setp.eq.s32 	%p11, %r11, 0;
	@%p11 bra 	$L__BB0_15;
	setp.eq.s32 	%p12, %r11, 1;
	add.s32 	%r39, %r17, %r48;
	mul.wide.s32 	%rd21, %r39, 4;
	add.s64 	%rd5, %rd1, %rd21;
	ld.global.nc.f32 	%f25, [%rd5];
	shl.b32 	%r40, %r48, 2;
	mov.u32 	%r41, shared_weights;
	add.s32 	%r25, %r41, %r40;
	ld.shared.f32 	%f26, [%r25];
	fma.rn.f32 	%f34, %f25, %f26, %f34;
	@%p12 bra 	$L__BB0_15;
	setp.eq.s32 	%p13, %r11, 2;
	ld.global.nc.f32 	%f27, [%rd5+4];
	ld.shared.f32 	%f28, [%r25+4];
	fma.rn.f32 	%f34, %f27, %f28, %f34;
	@%p13 bra 	$L__BB0_15;
	ld.global.nc.f32 	%f29, [%rd5+8];
	ld.shared.f32 	%f30, [%r25+8];
	fma.rn.f32 	%f34, %f29, %f30, %f34;
$L__BB0_15:
	add.s32 	%r42, %r44, %r15;
	mul.wide.s32 	%rd22, %r42, 4;
	add.s64 	%rd23, %rd4, %rd22;
	st.global.f32 	[%rd23], %f34;
	add.s32 	%r44, %r44, %r14;
	setp.lt.s32 	%p14, %r44, %r27;
	@%p14 bra 	$L__BB0_7;
$L__BB0_16:
	ret;

}
	// .globl	fwma_multi_series_one_param_f32
.visible .entry fwma_multi_series_one_param_f32(
	.param .u64 .ptr .align 1 fwma_multi_series_one_param_f32_param_0,
	.param .u64 .ptr .align 1 fwma_multi_series_one_param_f32_param_1,
	.param .u32 fwma_multi_series_one_param_f32_param_2,
	.param .u32 fwma_multi_series_one_param_f32_param_3,
	.param .u32 fwma_multi_series_one_param_f32_param_4,
	.param .u64 .ptr .align 1 fwma_multi_series_one_param_f32_param_5,
	.param .u64 .ptr .align 1 fwma_multi_series_one_param_f32_param_6
)
{
	.reg .pred 	%p<15>;
	.reg .b32 	%r<57>;
	.reg .b32 	%f<34>;
	.reg .b64 	%rd<32>;

	ld.param.u64 	%rd9, [fwma_multi_series_one_param_f32_param_0];
	ld.param.u64 	%rd7, [fwma_multi_series_one_param_f32_param_1];
	ld.param.u32 	%r29, [fwma_multi_series_one_param_f32_param_2];
	ld.param.u32 	%r30, [fwma_multi_series_one_param_f32_param_3];
	ld.param.u32 	%r31, [fwma_multi_series_one_param_f32_param_4];
	ld.param.u64 	%rd8, [fwma_multi_series_one_param_f32_param_5];
	ld.param.u64 	%rd10, [fwma_multi_series_one_param_f32_param_6];
	cvta.to.global.u64 	%rd1, %rd9;
	cvta.to.global.u64 	%rd2, %rd10;
	mov.u32 	%r1, %tid.x;
	setp.ge.s32 	%p1, %r1, %r29;
	@%p1 bra 	$L__BB1_3;
	mov.u32 	%r2, %ntid.x;
	cvta.to.global.u64 	%rd3, %rd7;
	mov.u32 	%r33, shared_weights;
	mov.u32 	%r50, %r1;
$L__BB1_2:
	mul.wide.s32 	%rd11, %r50, 4;
	add.s64 	%rd12, %rd3, %rd11;
	ld.global.nc.f32 	%f9, [%rd12];
	shl.b32 	%r32, %r50, 2;
	add.s32 	%r34, %r33, %r32;
	st.shared.f32 	[%r34], %f9;
	add.s32 	%r50, %r50, %r2;
	setp.lt.s32 	%p2, %r50, %r29;
	@%p2 bra 	$L__BB1_2;
$L__BB1_3:
	bar.sync 	0;
	mov.u32 	%r5, %ctaid.y;
	setp.ge.s32 	%p3, %r5, %r30;
	@%p3 bra 	$L__BB1_22;
	cvta.to.global.u64 	%rd13, %rd8;
	mul.wide.u32 	%rd14, %r5, 4;
	add.s64 	%rd15, %rd13, %rd14;
	ld.global.nc.u32 	%r35, [%rd15];
	add.s32 	%r36, %r29, %r35;
	add.s32 	%r6, %r36, -1;
	mov.u32 	%r37, %ctaid.x;
	mov.u32 	%r38, %ntid.x;
	mad.lo.s32 	%r51, %r37, %r38, %r1;
	mov.u32 	%r39, %nctaid.x;
	mul.lo.s32 	%r8, %r39, %r38;
	setp.ge.s32 	%p4, %r51, %r31;
	@%p4 bra 	$L__BB1_22;
	setp.gt.s32 	%p5, %r29, 0;
	@%p5 bra 	$L__BB1_6;
	bra.uni 	$L__BB1_18;
$L__BB1_6:
	and.b32  	%r9, %r29, 3;
	and.b32  	%r10, %r29, 2147483644;
	neg.s32 	%r11, %r10;
	shl.b32 	%r12, %r30, 2;
	mul.wide.s32 	%rd5, %r30, 4;
$L__BB1_7:
	mad.lo.s32 	%r14, %r51, %r30, %r5;
	setp.lt.s32 	%p8, %r51, %r6;
	@%p8 bra 	$L__BB1_8;
	bra.uni 	$L__BB1_10;
$L__BB1_8:
	mul.wide.s32 	%rd30, %r14, 4;
	add.s64 	%rd31, %rd2, %rd30;
	mov.b32 	%r49, 2147483647;
	st.global.u32 	[%rd31], %r49;
$L__BB1_9:
	add.s32 	%r51, %r51, %r8;
	setp.lt.s32 	%p14, %r51, %r31;
	@%p14 bra 	$L__BB1_7;
	bra.uni 	$L__BB1_22;
$L__BB1_10:
	setp.lt.u32 	%p9, %r29, 4;
	sub.s32 	%r43, %r51, %r29;
	add.s32 	%r22, %r43, 1;
	mov.f32 	%f33, 0f00000000;
	mov.b32 	%r55, 0;
	@%p9 bra 	$L__BB1_13;
	mad.lo.s32 	%r52, %r30, %r22, %r5;
	mov.f32 	%f33, 0f00000000;
	mov.u32 	%r53, shared_weights;
	mov.u32 	%r54, %r11;
$L__BB1_12:
	.pragma "nounroll";
	mul.wide.s32 	%rd20, %r52, 4;
	add.s64 	%rd21, %rd1, %rd20;
	ld.global.nc.f32 	%f13, [%rd21];
	ld.shared.v4.f32 	{%f14, %f15, %f16, %f17}, [%r53];
	fma.rn.f32 	%f18, %f13, %f14, %f33;
	add.s64 	%rd23, %rd21, %rd5;
	ld.global.nc.f32 	%f19, [%rd23];
	fma.rn.f32 	%f20, %f19, %f15, %f18;
	add.s64 	%rd24, %rd23, %rd5;
	ld.global.nc.f32 	%f21, [%rd24];
	fma.rn.f32 	%f22, %f21, %f16, %f20;
	add.s64 	%rd25, %rd24, %rd5;
	ld.global.nc.f32 	%f23, [%rd25];
	fma.rn.f32 	%f33, %f23, %f17, %f22;
	add.s32 	%r54, %r54, 4;
	add.s32 	%r53, %r53, 16;
	add.s32 	%r52, %r52, %r12;
	setp.eq.s32 	%p10, %r54, 0;
	mov.u32 	%r55, %r10;
	@%p10 bra 	$L__BB1_13;
	bra.uni 	$L__BB1_12;
$L__BB1_13:
	setp.eq.s32 	%p11, %r9, 0;
	@%p11 bra 	$L__BB1_17;
	setp.eq.s32 	%p12, %r9, 1;
	add.s32 	%r45, %r22, %r55;
	mad.lo.s32 	%r46, %r45, %r30, %r5;
	mul.wide.s32 	%rd26, %r46, 4;
	add.s64 	%rd4, %rd1, %rd26;
	ld.global.nc.f32 	%f24, [%rd4];
	shl.b32 	%r47, %r55, 2;
	mov.u32 	%r48, shared_weights;
	add.s32 	%r25, %r48, %r47;
	ld.shared.f32 	%f25, [%r25];
	fma.rn.f32 	%f33, %f24, %f25, %f33;
	@%p12 bra 	$L__BB1_17;
	setp.eq.s32 	%p13, %r9, 2;
	add.s64 	%rd6, %rd4, %rd5;
	ld.global.nc.f32 	%f26, [%rd6];
	ld.shared.f32 	%f27, [%r25+4];
	fma.rn.f32 	%f33, %f26, %f27, %f33;
	@%p13 bra 	$L__BB1_17;
	add.s64 	%rd27, %rd6, %rd5;
	ld.global.nc.f32 	%f28, [%rd27];
	ld.shared.f32 	%f29, [%r25+8];
	fma.rn.f32 	%f33, %f28, %f29, %f33;
$L__BB1_17:
	mul.wide.s32 	%rd28, %r14, 4;
	add.s64 	%rd29, %rd2, %rd28;
	st.global.f32 	[%rd29], %f33;
	bra.uni 	$L__BB1_9;
$L__BB1_18:
	mad.lo.s32 	%r27, %r51, %r30, %r5;
	setp.ge.s32 	%p6, %r51, %r6;
	@%p6 bra 	$L__BB1_20;
	mul.wide.s32 	%rd18, %r27, 4;
	add.s64 	%rd19, %rd2, %rd18;
	mov.b32 	%r41, 2147483647;
	st.global.u32 	[%rd19], %r41;
	bra.uni 	$L__BB1_21;
$L__BB1_20:
	mul.wide.s32 	%rd16, %r27, 4;
	add.s64 	%rd17, %rd2, %rd16;
	mov.b32 	%r40, 0;
	st.global.u32 	[%rd17], %r40;
$L__BB1_21:
	add.s32 	%r51, %r51, %r8;
	setp.lt.s32 	%p7, %r51, %r31;
	@%p7 bra 	$L__BB1_18;
$L__BB1_22:
	ret;

}


// ===== COMPILED SASS (sm_100) =====

	.target	sm_100

	.elftype	@"ET_EXEC"


//--------------------- .note.nv.tkinfo           --------------------------
	.section	.note.nv.tkinfo,"",@"SHT_NOTE"
	.sectionflags	@"SHF_NOTE_NV_TKINFO"
	.tkinfo
        /*0018*/ 	.word	0x00000002
        /*0030*/ 	.string	""
        /*0030*/ 	.string	"ptxas"
        /*0030*/ 	.string	"Cuda compilation tools, release 13.0, V13.0.88"
        /*0030*/ 	.string	"Build cuda_13.0.r13.0/compiler.36424714_0"
        /*0030*/ 	.string	"-arch sm_100 -m 64 "



//--------------------- .note.nv.cuinfo           --------------------------
	.section	.note.nv.cuinfo,"",@"SHT_NOTE"
	.sectionflags	@"SHF_NOTE_NV_CUINFO"
        /*0018*/ 	.short	0x0002
        /*001a*/ 	.short	0x0064
        /*001c*/ 	.short	0x0082
	.zero		2


//--------------------- .nv.info                  --------------------------
	.section	.nv.info,"",@"SHT_CUDA_INFO"
	.align	4


	//----- nvinfo : EIATTR_REGCOUNT
	.align		4
        /*0000*/ 	.byte	0x04, 0x2f
        /*0002*/ 	.short	(.L_1 - .L_0)
	.align		4
.L_0:
        /*0004*/ 	.word	index@(fwma_batch_f32)
        /*0008*/ 	.word	0x00000019


	//----- nvinfo : EIATTR_FRAME_SIZE
	.align		4
.L_1:
        /*000c*/ 	.byte	0x04, 0x11
        /*000e*/ 	.short	(.L_3 - .L_2)
	.align		4
.L_2:
        /*0010*/ 	.word	index@(fwma_batch_f32)
        /*0014*/ 	.word	0x00000000


	//----- nvinfo : EIATTR_REGCOUNT
	.align		4
.L_3:
        /*0018*/ 	.byte	0x04, 0x2f
        /*001a*/ 	.short	(.L_5 - .L_4)
	.align		4
.L_4:
        /*001c*/ 	.word	index@(fwma_multi_series_one_param_f32)
        /*0020*/ 	.word	0x0000001f


	//----- nvinfo : EIATTR_FRAME_SIZE
	.align		4
.L_5:
        /*0024*/ 	.byte	0x04, 0x11
        /*0026*/ 	.short	(.L_7 - .L_6)
	.align		4
.L_6:
        /*0028*/ 	.word	index@(fwma_multi_series_one_param_f32)
        /*002c*/ 	.word	0x00000000


	//----- nvinfo : EIATTR_MIN_STACK_SIZE
	.align		4
.L_7:
        /*0030*/ 	.byte	0x04, 0x12
        /*0032*/ 	.short	(.L_9 - .L_8)
	.align		4
.L_8:
        /*0034*/ 	.word	index@(fwma_multi_series_one_param_f32)
        /*0038*/ 	.word	0x00000000


	//----- nvinfo : EIATTR_MIN_STACK_SIZE
	.align		4
.L_9:
        /*003c*/ 	.byte	0x04, 0x12
        /*003e*/ 	.short	(.L_11 - .L_10)
	.align		4
.L_10:
        /*0040*/ 	.word	index@(fwma_batch_f32)
        /*0044*/ 	.word	0x00000000
.L_11:


//--------------------- .nv.compat                --------------------------
	.section	.nv.compat,"",@"SHT_CUDA_COMPAT_INFO"
	.align	4
        /*0000*/ 	.byte	0x02, 0x09, 0x00, 0x00, 0x02, 0x02, 0x01, 0x00, 0x02, 0x05, 0x05, 0x00, 0x03, 0x07, 0x01, 0x01
        /*0010*/ 	.byte	0x02, 0x03, 0x00, 0x00, 0x02, 0x06, 0x01, 0x00, 0x04, 0x0b, 0x08, 0x00, 0x09, 0x00, 0x00, 0x00
        /*0020*/ 	.byte	0x00, 0x00, 0x00, 0x00


//--------------------- .nv.info.fwma_multi_series_one_param_f32 --------------------------
	.section	.nv.info.fwma_multi_series_one_param_f32,"",@"SHT_CUDA_INFO"
	.sectionflags	@""
	.align	4


	//----- nvinfo : EIATTR_CUDA_API_VERSION
	.align		4
        /*0000*/ 	.byte	0x04, 0x37
        /*0002*/ 	.short	(.L_13 - .L_12)
.L_12:
        /*0004*/ 	.word	0x00000082


	//----- nvinfo : EIATTR_KPARAM_INFO
	.align		4
.L_13:
        /*0008*/ 	.byte	0x04, 0x17
        /*000a*/ 	.short	(.L_15 - .L_14)
.L_14:
        /*000c*/ 	.word	0x00000000
        /*0010*/ 	.short	0x0006
        /*0012*/ 	.short	0x0028
        /*0014*/ 	.byte	0x00, 0xf5, 0x21, 0x00


	//----- nvinfo : EIATTR_KPARAM_INFO
	.align		4
.L_15:
        /*0018*/ 	.byte	0x04, 0x17
        /*001a*/ 	.short	(.L_17 - .L_16)
.L_16:
        /*001c*/ 	.word	0x00000000
        /*0020*/ 	.short	0x0005
        /*0022*/ 	.short	0x0020
        /*0024*/ 	.byte	0x00, 0xf5, 0x21, 0x00


	//----- nvinfo : EIATTR_KPARAM_INFO
	.align		4
.L_17:
        /*0028*/ 	.byte	0x04, 0x17
        /*002a*/ 	.short	(.L_19 - .L_18)
.L_18:
        /*002c*/ 	.word	0x00000000
        /*0030*/ 	.short	0x0004
        /*0032*/ 	.short	0x0018
        /*0034*/ 	.byte	0x00, 0xf0, 0x11, 0x00


	//----- nvinfo : EIATTR_KPARAM_INFO
	.align		4
.L_19:
        /*0038*/ 	.byte	0x04, 0x17
        /*003a*/ 	.short	(.L_21 - .L_20)
.L_20:
        /*003c*/ 	.word	0x00000000
        /*0040*/ 	.short	0x0003
        /*0042*/ 	.short	0x0014
        /*0044*/ 	.byte	0x00, 0xf0, 0x11, 0x00


	//----- nvinfo : EIATTR_KPARAM_INFO
	.align		4
.L_21:
        /*0048*/ 	.byte	0x04, 0x17
        /*004a*/ 	.short	(.L_23 - .L_22)
.L_22:
        /*004c*/ 	.word	0x00000000
        /*0050*/ 	.short	0x0002
        /*0052*/ 	.short	0x0010
        /*0054*/ 	.byte	0x00, 0xf0, 0x11, 0x00


	//----- nvinfo : EIATTR_KPARAM_INFO
	.align		4
.L_23:
        /*0058*/ 	.byte	0x04, 0x17
        /*005a*/ 	.short	(.L_25 - .L_24)
.L_24:
        /*005c*/ 	.word	0x00000000
        /*0060*/ 	.short	0x0001
        /*0062*/ 	.short	0x0008
        /*0064*/ 	.byte	0x00, 0xf5, 0x21, 0x00


	//----- nvinfo : EIATTR_KPARAM_INFO
	.align		4
.L_25:
        /*0068*/ 	.byte	0x04, 0x17
        /*006a*/ 	.short	(.L_27 - .L_26)
.L_26:
        /*006c*/ 	.word	0x00000000
        /*0070*/ 	.short	0x0000
        /*0072*/ 	.short	0x0000
        /*0074*/ 	.byte	0x00, 0xf5, 0x21, 0x00


	//----- nvinfo : EIATTR_SPARSE_MMA_MASK
	.align		4
.L_27:
        /*0078*/ 	.byte	0x03, 0x50
        /*007a*/ 	.short	0x0000


	//----- nvinfo : EIATTR_MAXREG_COUNT
	.align		4
        /*007c*/ 	.byte	0x03, 0x1b
        /*007e*/ 	.short	0x00ff


	//----- nvinfo : EIATTR_NUM_BARRIERS
	.align		4
        /*0080*/ 	.byte	0x02, 0x4c
        /*0082*/ 	.byte	0x01
	.zero		1


	//----- nvinfo : EIATTR_MERCURY_ISA_VERSION
	.align		4
        /*0084*/ 	.byte	0x03, 0x5f
        /*0086*/ 	.short	0x0101


	//----- nvinfo : EIATTR_UNUSED_LOAD_BYTE_OFFSET
	.align		4
        /*0088*/ 	.byte	0x04, 0x44
        /*008a*/ 	.short	(.L_29 - .L_28)


	//   ....[0]....
.L_28:
        /*008c*/ 	.word	0x000006b0
        /*0090*/ 	.word	0x00000fff


	//----- nvinfo : EIATTR_VRC_CTA_INIT_COUNT
	.align		4
.L_29:
        /*0094*/ 	.byte	0x02, 0x4a
	.zero		1
	.zero		1


	//----- nvinfo : EIATTR_EXIT_INSTR_OFFSETS
	.align		4
        /*0098*/ 	.byte	0x04, 0x1c
        /*009a*/ 	.short	(.L_31 - .L_30)


	//   ....[0]....
.L_30:
        /*009c*/ 	.word	0x00000190


	//   ....[1]....
        /*00a0*/ 	.word	0x00000210


	//   ....[2]....
        /*00a4*/ 	.word	0x00000340


	//   ....[3]....
        /*00a8*/ 	.word	0x00000800


	//----- nvinfo : EIATTR_CRS_STACK_SIZE
	.align		4
.L_31:
        /*00ac*/ 	.byte	0x04, 0x1e
        /*00ae*/ 	.short	(.L_33 - .L_32)
.L_32:
        /*00b0*/ 	.word	0x00000000


	//----- nvinfo : EIATTR_CBANK_PARAM_SIZE
	.align		4
.L_33:
        /*00b4*/ 	.byte	0x03, 0x19
        /*00b6*/ 	.short	0x0030


	//----- nvinfo : EIATTR_PARAM_CBANK
	.align		4
        /*00b8*/ 	.byte	0x04, 0x0a
        /*00ba*/ 	.short	(.L_35 - .L_34)
	.align		4
.L_34:
        /*00bc*/ 	.word	index@(.nv.constant0.fwma_multi_series_one_param_f32)
        /*00c0*/ 	.short	0x0380
        /*00c2*/ 	.short	0x0030


	//----- nvinfo : EIATTR_SW_WAR
	.align		4
.L_35:
        /*00c4*/ 	.byte	0x04, 0x36
        /*00c6*/ 	.short	(.L_37 - .L_36)
.L_36:
        /*00c8*/ 	.word	0x00000008
.L_37:


//--------------------- .nv.info.fwma_batch_f32   --------------------------
	.section	.nv.info.fwma_batch_f32,"",@"SHT_CUDA_INFO"
	.sectionflags	@""
	.align	4


	//----- nvinfo : EIATTR_CUDA_API_VERSION
	.align		4
        /*0000*/ 	.byte	0x04, 0x37
        /*0002*/ 	.short	(.L_39 - .L_38)
.L_38:
        /*0004*/ 	.word	0x00000082


	//----- nvinfo : EIATTR_KPARAM_INFO
	.align		4
.L_39:
        /*0008*/ 	.byte	0x04, 0x17
        /*000a*/ 	.short	(.L_41 - .L_40)
.L_40:
        /*000c*/ 	.word	0x00000000
        /*0010*/ 	.short	0x0007
        /*0012*/ 	.short	0x0030
        /*0014*/ 	.byte	0x00, 0xf5, 0x21, 0x00


	//----- nvinfo : EIATTR_KPARAM_INFO
	.align		4
.L_41:
        /*0018*/ 	.byte	0x04, 0x17
        /*001a*/ 	.short	(.L_43 - .L_42)
.L_42:
        /*001c*/ 	.word	0x00000000
        /*0020*/ 	.short	0x0006
        /*0022*/ 	.short	0x0028
        /*0024*/ 	.byte	0x00, 0xf0, 0x11, 0x00


	//----- nvinfo : EIATTR_KPARAM_INFO
	.align		4
.L_43:
        /*0028*/ 	.byte	0x04, 0x17
        /*002a*/ 	.short	(.L_45 - .L_44)
.L_44:
        /*002c*/ 	.word	0x00000000
        /*0030*/ 	.short	0x0005
        /*0032*/ 	.short	0x0024
        /*0034*/ 	.byte	0x00, 0xf0, 0x11, 0x00


	//----- nvinfo : EIATTR_KPARAM_INFO
	.align		4
.L_45:
        /*0038*/ 	.byte	0x04, 0x17
        /*003a*/ 	.short	(.L_47 - .L_46)
.L_46:
        /*003c*/ 	.word	0x00000000
        /*0040*/ 	.short	0x0004
        /*0042*/ 	.short	0x0020
        /*0044*/ 	.byte	0x00, 0xf0, 0x11, 0x00


	//----- nvinfo : EIATTR_KPARAM_INFO
	.align		4
.L_47:
        /*0048*/ 	.byte	0x04, 0x17
        /*004a*/ 	.short	(.L_49 - .L_48)
.L_48:
        /*004c*/ 	.word	0x00000000
        /*0050*/ 	.short	0x0003
        /*0052*/ 	.short	0x0018
        /*0054*/ 	.byte	0x00, 0xf5, 0x21, 0x00


	//----- nvinfo : EIATTR_KPARAM_INFO
	.align		4
.L_49:
        /*0058*/ 	.byte	0x04, 0x17
        /*005a*/ 	.short	(.L_51 - .L_50)
.L_50:
        /*005c*/ 	.word	0x00000000
        /*0060*/ 	.short	0x0002
        /*0062*/ 	.short	0x0010
        /*0064*/ 	.byte	0x00, 0xf5, 0x21, 0x00


	//----- nvinfo : EIATTR_KPARAM_INFO
	.align		4
.L_51:
        /*0068*/ 	.byte	0x04, 0x17
        /*006a*/ 	.short	(.L_53 - .L_52)
.L_52:
        /*006c*/ 	.word	0x00000000
        /*0070*/ 	.short	0x0001
        /*0072*/ 	.short	0x0008
        /*0074*/ 	.byte	0x00, 0xf5, 0x21, 0x00


	//----- nvinfo : EIATTR_KPARAM_INFO
	.align		4
.L_53:
        /*0078*/ 	.byte	0x04, 0x17
        /*007a*/ 	.short	(.L_55 - .L_54)
.L_54:
        /*007c*/ 	.word	0x00000000
        /*0080*/ 	.short	0x0000
        /*0082*/ 	.short	0x0000
        /*0084*/ 	.byte	0x00, 0xf5, 0x21, 0x00


	//----- nvinfo : EIATTR_SPARSE_MMA_MASK
	.align		4
.L_55:
        /*0088*/ 	.byte	0x03, 0x50
        /*008a*/ 	.short	0x0000


	//----- nvinfo : EIATTR_MAXREG_COUNT
	.align		4
        /*008c*/ 	.byte	0x03, 0x1b
        /*008e*/ 	.short	0x00ff


	//----- nvinfo : EIATTR_NUM_BARRIERS
	.align		4
        /*0090*/ 	.byte	0x02, 0x4c
        /*0092*/ 	.byte	0x01
	.zero		1


	//----- nvinfo : EIATTR_MERCURY_ISA_VERSION
	.align		4
        /*0094*/ 	.byte	0x03, 0x5f
        /*0096*/ 	.short	0x0101


	//----- nvinfo : EIATTR_UNUSED_LOAD_BYTE_OFFSET
	.align		4
        /*0098*/ 	.byte	0x04, 0x44
        /*009a*/ 	.short	(.L_57 - .L_56)


	//   ....[0]....
.L_56:
        /*009c*/ 	.word	0x000005e0
        /*00a0*/ 	.word	0x00000fff


	//----- nvinfo : EIATTR_VRC_CTA_INIT_COUNT
	.align		4
.L_57:
        /*00a4*/ 	.byte	0x02, 0x4a
	.zero		1
	.zero		1


	//----- nvinfo : EIATTR_EXIT_INSTR_OFFSETS
	.align		4
        /*00a8*/ 	.byte	0x04, 0x1c
        /*00aa*/ 	.short	(.L_59 - .L_58)


	//   ....[0]....
.L_58:
        /*00ac*/ 	.word	0x00000040


	//   ....[1]....
        /*00b0*/ 	.word	0x000000c0


	//   ....[2]....
        /*00b4*/ 	.word	0x00000260


	//   ....[3]....
        /*00b8*/ 	.word	0x000006f0


	//----- nvinfo : EIATTR_CRS_STACK_SIZE
	.align		4
.L_59:
        /*00bc*/ 	.byte	0x04, 0x1e
        /*00be*/ 	.short	(.L_61 - .L_60)
.L_60:
        /*00c0*/ 	.word	0x00000000


	//----- nvinfo : EIATTR_CBANK_PARAM_SIZE
	.align		4
.L_61:
        /*00c4*/ 	.byte	0x03, 0x19
        /*00c6*/ 	.short	0x0038


	//----- nvinfo : EIATTR_PARAM_CBANK
	.align		4
        /*00c8*/ 	.byte	0x04, 0x0a
        /*00ca*/ 	.short	(.L_63 - .L_62)
	.align		4
.L_62:
        /*00cc*/ 	.word	index@(.nv.constant0.fwma_batch_f32)
        /*00d0*/ 	.short	0x0380
        /*00d2*/ 	.short	0x0038


	//----- nvinfo : EIATTR_SW_WAR
	.align		4
.L_63:
        /*00d4*/ 	.byte	0x04, 0x36
        /*00d6*/ 	.short	(.L_65 - .L_64)
.L_64:
        /*00d8*/ 	.word	0x00000008
.L_65:


//--------------------- .nv.callgraph             --------------------------
	.section	.nv.callgraph,"",@"SHT_CUDA_CALLGRAPH"
	.align	4
	.sectionentsize	8
	.align		4
        /*0000*/ 	.word	0x00000000
	.align		4
        /*0004*/ 	.word	0xffffffff
	.align		4
        /*0008*/ 	.word	0x00000000
	.align		4
        /*000c*/ 	.word	0xfffffffe
	.align		4
        /*0010*/ 	.word	0x00000000
	.align		4
        /*0014*/ 	.word	0xfffffffd
	.align		4
        /*0018*/ 	.word	0x00000000
	.align		4
        /*001c*/ 	.word	0xfffffffc


//--------------------- .text.fwma_multi_series_one_param_f32 --------------------------
	.section	.text.fwma_multi_series_one_param_f32,"ax",@progbits
	.align	128
        .global         fwma_multi_series_one_param_f32
        .type           fwma_multi_series_one_param_f32,@function
        .size           fwma_multi_series_one_param_f32,(.L_x_22 - fwma_multi_series_one_param_f32)
        .other          fwma_multi_series_one_param_f32,@"STO_CUDA_ENTRY STV_DEFAULT"
fwma_multi_series_one_param_f32:
.text.fwma_multi_series_one_param_f32:
[----:B------:R-:W-:Y:S01]  /*0000*/  LDC R1, c[0x0][0x37c] ;  /* 0x0000df00ff017b82 */ /* 0x000fe20000000800 */
[----:B------:R-:W0:Y:S07]  /*0010*/  S2R R13, SR_TID.X ;  /* 0x00000000000d7919 */ /* 0x000e2e0000002100 */
[----:B------:R-:W0:Y:S01]  /*0020*/  LDC R10, c[0x0][0x390] ;  /* 0x0000e400ff0a7b82 */ /* 0x000e220000000800 */
[----:B------:R-:W1:Y:S01]  /*0030*/  LDCU.64 UR6, c[0x0][0x358] ;  /* 0x00006b00ff0677ac */ /* 0x000e620008000a00 */
[----:B------:R-:W-:Y:S01]  /*0040*/  BSSY.RECONVERGENT B0, `(.L_x_0) ;  /* 0x0000011000007945 */ /* 0x000fe20003800200 */
[----:B------:R-:W2:Y:S01]  /*0050*/  S2R R15, SR_CTAID.Y ;  /* 0x00000000000f7919 */ /* 0x000ea20000002600 */
[----:B0-----:R-:W-:-:S13]  /*0060*/  ISETP.GE.AND P0, PT, R13, R10, PT ;  /* 0x0000000a0d00720c */ /* 0x001fda0003f06270 */
[----:B-12---:R-:W-:Y:S05]  /*0070*/  @P0 BRA `(.L_x_1) ;  /* 0x0000000000340947 */ /* 0x006fea0003800000 */
[----:B------:R-:W0:Y:S01]  /*0080*/  S2R R3, SR_CgaCtaId ;  /* 0x0000000000037919 */ /* 0x000e220000008800 */
[----:B------:R-:W1:Y:S01]  /*0090*/  LDC R6, c[0x0][0x360] ;  /* 0x0000d800ff067b82 */ /* 0x000e620000000800 */
[----:B------:R-:W-:Y:S02]  /*00a0*/  MOV R0, 0x400 ;  /* 0x0000040000007802 */ /* 0x000fe40000000f00 */
[----:B------:R-:W-:-:S05]  /*00b0*/  MOV R7, R13 ;  /* 0x0000000d00077202 */ /* 0x000fca0000000f00 */
[----:B------:R-:W2:Y:S01]  /*00c0*/  LDC.64 R4, c[0x0][0x388] ;  /* 0x0000e200ff047b82 */ /* 0x000ea20000000a00 */
[----:B0-----:R-:W-:-:S07]  /*00d0*/  LEA R0, R3, R0, 0x18 ;  /* 0x0000000003007211 */ /* 0x001fce00078ec0ff */
.L_x_2:
[----:B0-2---:R-:W-:-:S06]  /*00e0*/  IMAD.WIDE R2, R7, 0x4, R4 ;  /* 0x0000000407027825 */ /* 0x005fcc00078e0204 */
[----:B------:R-:W2:Y:S01]  /*00f0*/  LDG.E.CONSTANT R2, desc[UR6][R2.64] ;  /* 0x0000000602027981 */ /* 0x000ea2000c1e9900 */
[----:B------:R-:W-:Y:S01]  /*0100*/  IMAD R9, R7, 0x4, R0 ;  /* 0x0000000407097824 */ /* 0x000fe200078e0200 */
[----:B-1----:R-:W-:-:S04]  /*0110*/  IADD3 R7, PT, PT, R6, R7, RZ ;  /* 0x0000000706077210 */ /* 0x002fc80007ffe0ff */
[----:B------:R-:W-:Y:S01]  /*0120*/  ISETP.GE.AND P0, PT, R7, R10, PT ;  /* 0x0000000a0700720c */ /* 0x000fe20003f06270 */
[----:B--2---:R0:W-:-:S12]  /*0130*/  STS [R9], R2 ;  /* 0x0000000209007388 */ /* 0x0041d80000000800 */
[----:B------:R-:W-:Y:S05]  /*0140*/  @!P0 BRA `(.L_x_2) ;  /* 0xfffffffc00e48947 */ /* 0x000fea000383ffff */
.L_x_1:
[----:B------:R-:W-:Y:S05]  /*0150*/  BSYNC.RECONVERGENT B0 ;  /* 0x0000000000007941 */ /* 0x000fea0003800200 */
.L_x_0:
[----:B------:R-:W1:Y:S01]  /*0160*/  LDCU UR4, c[0x0][0x394] ;  /* 0x00007280ff0477ac */ /* 0x000e620008000800 */
[----:B------:R-:W-:Y:S01]  /*0170*/  BAR.SYNC.DEFER_BLOCKING 0x0 ;  /* 0x0000000000007b1d */ /* 0x000fe20000010000 */
[----:B-1----:R-:W-:-:S13]  /*0180*/  ISETP.GE.AND P0, PT, R15, UR4, PT ;  /* 0x000000040f007c0c */ /* 0x002fda000bf06270 */
[----:B------:R-:W-:Y:S05]  /*0190*/  @P0 EXIT ;  /* 0x000000000000094d */ /* 0x000fea0003800000 */
[----:B------:R-:W1:Y:S01]  /*01a0*/  S2UR UR4, SR_CTAID.X ;  /* 0x00000000000479c3 */ /* 0x000e620000002500 */
[----:B------:R-:W2:Y:S07]  /*01b0*/  LDCU UR8, c[0x0][0x398] ;  /* 0x00007300ff0877ac */ /* 0x000eae0008000800 */
[----:B------:R-:W1:Y:S01]  /*01c0*/  LDC R14, c[0x0][0x360] ;  /* 0x0000d800ff0e7b82 */ /* 0x000e620000000800 */
[----:B------:R-:W3:Y:S01]  /*01d0*/  LDCU UR5, c[0x0][0x370] ;  /* 0x00006e00ff0577ac */ /* 0x000ee20008000800 */
[----:B-1----:R-:W-:-:S02]  /*01e0*/  IMAD R13, R14, UR4, R13 ;  /* 0x000000040e0d7c24 */ /* 0x002fc4000f8e020d */
[----:B---3--:R-:W-:-:S03]  /*01f0*/  IMAD R14, R14, UR5, RZ ;  /* 0x000000050e0e7c24 */ /* 0x008fc6000f8e02ff */
[----:B--2---:R-:W-:-:S13]  /*0200*/  ISETP.GE.AND P0, PT, R13, UR8, PT ;  /* 0x000000080d007c0c */ /* 0x004fda000bf06270 */
[----:B------:R-:W-:Y:S05]  /*0210*/  @P0 EXIT ;  /* 0x000000000000094d */ /* 0x000fea0003800000 */
[----:B0-----:R-:W0:Y:S02]  /*0220*/  LDC.64 R2, c[0x0][0x3a0] ;  /* 0x0000e800ff027b82 */ /* 0x001e240000000a00 */
[----:B0-----:R-:W-:-:S06]  /*0230*/  IMAD.WIDE.U32 R2, R15, 0x4, R2 ;  /* 0x000000040f027825 */ /* 0x001fcc00078e0002 */
[----:B------:R-:W2:Y:S01]  /*0240*/  LDG.E.CONSTANT R2, desc[UR6][R2.64] ;  /* 0x0000000602027981 */ /* 0x000ea2000c1e9900 */
[----:B------:R-:W-:Y:S02]  /*0250*/  ISETP.GT.AND P0, PT, R10, RZ, PT ;  /* 0x000000ff0a00720c */ /* 0x000fe40003f04270 */
[----:B--2---:R-:W-:-:S11]  /*0260*/  IADD3 R12, PT, PT, R2, -0x1, R10 ;  /* 0xffffffff020c7810 */ /* 0x004fd60007ffe00a */
[----:B------:R-:W-:Y:S05]  /*0270*/  @P0 BRA `(.L_x_3) ;  /* 0x0000000000340947 */ /* 0x000fea0003800000 */
[----:B------:R-:W0:Y:S01]  /*0280*/  LDC.64 R4, c[0x0][0x3a8] ;  /* 0x0000ea00ff047b82 */ /* 0x000e220000000a00 */
[----:B------:R-:W1:Y:S01]  /*0290*/  LDCU UR4, c[0x0][0x394] ;  /* 0x00007280ff0477ac */ /* 0x000e620008000800 */
[----:B------:R-:W2:Y:S02]  /*02a0*/  LDCU UR5, c[0x0][0x398] ;  /* 0x00007300ff0577ac */ /* 0x000ea40008000800 */
.L_x_4:
[C---:B------:R-:W-:Y:S01]  /*02b0*/  ISETP.GE.AND P0, PT, R13.reuse, R12, PT ;  /* 0x0000000c0d00720c */ /* 0x040fe20003f06270 */
[----:B-1----:R-:W-:Y:S01]  /*02c0*/  IMAD R3, R13, UR4, R15 ;  /* 0x000000040d037c24 */ /* 0x002fe2000f8e020f */
[----:B------:R-:W-:-:S03]  /*02d0*/  IADD3 R13, PT, PT, R14, R13, RZ ;  /* 0x0000000d0e0d7210 */ /* 0x000fc60007ffe0ff */
[----:B0-----:R-:W-:-:S08]  /*02e0*/  IMAD.WIDE R2, R3, 0x4, R4 ;  /* 0x0000000403027825 */ /* 0x001fd000078e0204 */
[----:B------:R-:W-:-:S05]  /*02f0*/  @!P0 IMAD.MOV.U32 R7, RZ, RZ, 0x7fffffff ;  /* 0x7fffffffff078424 */ /* 0x000fca00078e00ff */
[----:B------:R3:W-:Y:S04]  /*0300*/  @!P0 STG.E desc[UR6][R2.64], R7 ;  /* 0x0000000702008986 */ /* 0x0007e8000c101906 */
[----:B------:R3:W-:Y:S01]  /*0310*/  @P0 STG.E desc[UR6][R2.64], RZ ;  /* 0x000000ff02000986 */ /* 0x0007e2000c101906 */
[----:B--2---:R-:W-:-:S13]  /*0320*/  ISETP.GE.AND P0, PT, R13, UR5, PT ;  /* 0x000000050d007c0c */ /* 0x004fda000bf06270 */
[----:B---3--:R-:W-:Y:S05]  /*0330*/  @!P0 BRA `(.L_x_4) ;  /* 0xfffffffc00dc8947 */ /* 0x008fea000383ffff */
[----:B------:R-:W-:Y:S05]  /*0340*/  EXIT ;  /* 0x000000000000794d */ /* 0x000fea0003800000 */
.L_x_3:
[C---:B------:R-:W-:Y:S02]  /*0350*/  LOP3.LUT R11, R10.reuse, 0x7ffffffc, RZ, 0xc0, !PT ;  /* 0x7ffffffc0a0b7812 */ /* 0x040fe400078ec0ff */
[----:B------:R-:W-:-:S03]  /*0360*/  LOP3.LUT R10, R10, 0x3, RZ, 0xc0, !PT ;  /* 0x000000030a0a7812 */ /* 0x000fc600078ec0ff */
[----:B------:R-:W-:-:S07]  /*0370*/  IMAD.MOV R8, RZ, RZ, -R11 ;  /* 0x000000ffff087224 */ /* 0x000fce00078e0a0b */
.L_x_11:
[----:B0-----:R-:W0:Y:S01]  /*0380*/  LDC R0, c[0x0][0x394] ;  /* 0x0000e500ff007b82 */ /* 0x001e220000000800 */
[C---:B------:R-:W-:Y:S01]  /*0390*/  ISETP.GE.AND P0, PT, R13.reuse, R12, PT ;  /* 0x0000000c0d00720c */ /* 0x040fe20003f06270 */
[----:B------:R-:W-:Y:S01]  /*03a0*/  BSSY.RECONVERGENT B0, `(.L_x_5) ;  /* 0x0000041000007945 */ /* 0x000fe20003800200 */
[----:B0-----:R-:W-:-:S11]  /*03b0*/  IMAD R25, R13, R0, R15 ;  /* 0x000000000d197224 */ /* 0x001fd600078e020f */
[----:B-1----:R-:W-:Y:S05]  /*03c0*/  @!P0 BRA `(.L_x_6) ;  /* 0x0000000000e88947 */ /* 0x002fea0003800000 */
[----:B------:R-:W0:Y:S01]  /*03d0*/  LDC R24, c[0x0][0x390] ;  /* 0x0000e400ff187b82 */ /* 0x000e220000000800 */
[----:B------:R-:W-:Y:S02]  /*03e0*/  HFMA2 R9, -RZ, RZ, 0, 0 ;  /* 0x00000000ff097431 */ /* 0x000fe400000001ff */
[----:B------:R-:W-:Y:S01]  /*03f0*/  IMAD.MOV.U32 R7, RZ, RZ, RZ ;  /* 0x000000ffff077224 */ /* 0x000fe200078e00ff */
[----:B0-----:R-:W-:Y:S02]  /*0400*/  ISETP.GE.U32.AND P0, PT, R24, 0x4, PT ;  /* 0x000000041800780c */ /* 0x001fe40003f06070 */
[----:B------:R-:W-:-:S11]  /*0410*/  IADD3 R24, PT, PT, R13, 0x1, -R24 ;  /* 0x000000010d187810 */ /* 0x000fd60007ffe818 */
[----:B------:R-:W-:Y:S05]  /*0420*/  @!P0 BRA `(.L_x_7) ;  /* 0x0000000000688947 */ /* 0x000fea0003800000 */
[----:B------:R-:W0:Y:S01]  /*0430*/  S2UR UR5, SR_CgaCtaId ;  /* 0x00000000000579c3 */ /* 0x000e220000008800 */
[----:B------:R-:W-:Y:S01]  /*0440*/  IMAD R27, R24, R0, R15 ;  /* 0x00000000181b7224 */ /* 0x000fe200078e020f */
[----:B------:R-:W-:Y:S01]  /*0450*/  MOV R9, RZ ;  /* 0x000000ff00097202 */ /* 0x000fe20000000f00 */
[----:B------:R-:W-:Y:S01]  /*0460*/  IMAD.MOV.U32 R26, RZ, RZ, R8 ;  /* 0x000000ffff1a7224 */ /* 0x000fe200078e0008 */
[----:B------:R-:W-:-:S04]  /*0470*/  UMOV UR4, 0x400 ;  /* 0x0000040000047882 */ /* 0x000fc80000000000 */
[----:B------:R-:W1:Y:S01]  /*0480*/  LDC.64 R2, c[0x0][0x380] ;  /* 0x0000e000ff027b82 */ /* 0x000e620000000a00 */
[----:B0-----:R-:W-:-:S12]  /*0490*/  ULEA UR4, UR5, UR4, 0x18 ;  /* 0x0000000405047291 */ /* 0x001fd8000f8ec0ff */
.L_x_8:
[----:B-1----:R-:W-:Y:S01]  /*04a0*/  IMAD.WIDE R18, R27, 0x4, R2 ;  /* 0x000000041b127825 */ /* 0x002fe200078e0202 */
[----:B------:R-:W0:Y:S03]  /*04b0*/  LDS.128 R4, [UR4] ;  /* 0x00000004ff047984 */ /* 0x000e260008000c00 */
[C---:B------:R-:W-:Y:S02]  /*04c0*/  IMAD.WIDE R16, R0.reuse, 0x4, R18 ;  /* 0x0000000400107825 */ /* 0x040fe400078e0212 */
[----:B------:R-:W0:Y:S02]  /*04d0*/  LDG.E.CONSTANT R18, desc[UR6][R18.64] ;  /* 0x0000000612127981 */ /* 0x000e24000c1e9900 */
[C---:B------:R-:W-:Y:S02]  /*04e0*/  IMAD.WIDE R20, R0.reuse, 0x4, R16 ;  /* 0x0000000400147825 */ /* 0x040fe400078e0210 */
[----:B------:R-:W2:Y:S02]  /*04f0*/  LDG.E.CONSTANT R16, desc[UR6][R16.64] ;  /* 0x0000000610107981 */ /* 0x000ea4000c1e9900 */
[----:B------:R-:W-:-:S02]  /*0500*/  IMAD.WIDE R22, R0, 0x4, R20 ;  /* 0x0000000400167825 */ /* 0x000fc400078e0214 */
[----:B------:R-:W3:Y:S04]  /*0510*/  LDG.E.CONSTANT R28, desc[UR6][R20.64] ;  /* 0x00000006141c7981 */ /* 0x000ee8000c1e9900 */
[----:B------:R-:W4:Y:S01]  /*0520*/  LDG.E.CONSTANT R22, desc[UR6][R22.64] ;  /* 0x0000000616167981 */ /* 0x000f22000c1e9900 */
[----:B------:R-:W-:Y:S01]  /*0530*/  IADD3 R26, PT, PT, R26, 0x4, RZ ;  /* 0x000000041a1a7810 */ /* 0x000fe20007ffe0ff */
[----:B------:R-:W-:Y:S01]  /*0540*/  UIADD3 UR4, UPT, UPT, UR4, 0x10, URZ ;  /* 0x0000001004047890 */ /* 0x000fe2000fffe0ff */
[----:B------:R-:W-:Y:S02]  /*0550*/  IMAD R27, R0, 0x4, R27 ;  /* 0x00000004001b7824 */ /* 0x000fe400078e021b */
[----:B------:R-:W-:Y:S01]  /*0560*/  ISETP.NE.AND P0, PT, R26, RZ, PT ;  /* 0x000000ff1a00720c */ /* 0x000fe20003f05270 */
[----:B0-----:R-:W-:-:S04]  /*0570*/  FFMA R4, R18, R4, R9 ;  /* 0x0000000412047223 */ /* 0x001fc80000000009 */
[----:B--2---:R-:W-:-:S04]  /*0580*/  FFMA R5, R5, R16, R4 ;  /* 0x0000001005057223 */ /* 0x004fc80000000004 */
[----:B---3--:R-:W-:-:S04]  /*0590*/  FFMA R6, R6, R28, R5 ;  /* 0x0000001c06067223 */ /* 0x008fc80000000005 */
[----:B----4-:R-:W-:Y:S01]  /*05a0*/  FFMA R9, R7, R22, R6 ;  /* 0x0000001607097223 */ /* 0x010fe20000000006 */
[----:B------:R-:W-:Y:S06]  /*05b0*/  @P0 BRA `(.L_x_8) ;  /* 0xfffffffc00b80947 */ /* 0x000fec000383ffff */
[----:B------:R-:W-:-:S07]  /*05c0*/  MOV R7, R11 ;  /* 0x0000000b00077202 */ /* 0x000fce0000000f00 */
.L_x_7:
[----:B------:R-:W0:Y:S01]  /*05d0*/  LDC.64 R2, c[0x0][0x3a8] ;  /* 0x0000ea00ff027b82 */ /* 0x000e220000000a00 */
[----:B------:R-:W-:Y:S01]  /*05e0*/  ISETP.NE.AND P0, PT, R10, RZ, PT ;  /* 0x000000ff0a00720c */ /* 0x000fe20003f05270 */
[----:B0-----:R-:W-:-:S12]  /*05f0*/  IMAD.WIDE R2, R25, 0x4, R2 ;  /* 0x0000000419027825 */ /* 0x001fd800078e0202 */
[----:B------:R-:W-:Y:S05]  /*0600*/  @!P0 BRA `(.L_x_9) ;  /* 0x0000000000508947 */ /* 0x000fea0003800000 */
[----:B------:R-:W0:Y:S01]  /*0610*/  LDC.64 R4, c[0x0][0x380] ;  /* 0x0000e000ff047b82 */ /* 0x000e220000000a00 */
[----:B------:R-:W-:-:S05]  /*0620*/  IADD3 R24, PT, PT, R24, R7, RZ ;  /* 0x0000000718187210 */ /* 0x000fca0007ffe0ff */
[----:B------:R-:W-:-:S04]  /*0630*/  IMAD R17, R24, R0, R15 ;  /* 0x0000000018117224 */ /* 0x000fc800078e020f */
[----:B0-----:R-:W-:-:S05]  /*0640*/  IMAD.WIDE R16, R17, 0x4, R4 ;  /* 0x0000000411107825 */ /* 0x001fca00078e0204 */
[----:B------:R-:W2:Y:S01]  /*0650*/  LDG.E.CONSTANT R18, desc[UR6][R16.64] ;  /* 0x0000000610127981 */ /* 0x000ea2000c1e9900 */
[----:B------:R-:W-:Y:S02]  /*0660*/  MOV R4, 0x400 ;  /* 0x0000040000047802 */ /* 0x000fe40000000f00 */
[----:B------:R-:W-:Y:S01]  /*0670*/  ISETP.NE.AND P0, PT, R10, 0x1, PT ;  /* 0x000000010a00780c */ /* 0x000fe20003f05270 */
[----:B------:R-:W0:Y:S02]  /*0680*/  S2R R5, SR_CgaCtaId ;  /* 0x0000000000057919 */ /* 0x000e240000008800 */
[----:B0-----:R-:W-:-:S05]  /*0690*/  LEA R4, R5, R4, 0x18 ;  /* 0x0000000405047211 */ /* 0x001fca00078ec0ff */
[----:B------:R-:W-:-:S06]  /*06a0*/  IMAD R4, R7, 0x4, R4 ;  /* 0x0000000407047824 */ /* 0x000fcc00078e0204 */
[----:B------:R-:W2:Y:S02]  /*06b0*/  LDS.128 R4, [R4] ;  /* 0x0000000004047984 */ /* 0x000ea40000000c00 */
[----:B--2---:R-:W-:Y:S01]  /*06c0*/  FFMA R9, R18, R4, R9 ;  /* 0x0000000412097223 */ /* 0x004fe20000000009 */
[----:B------:R-:W-:Y:S06]  /*06d0*/  @!P0 BRA `(.L_x_9) ;  /* 0x00000000001c8947 */ /* 0x000fec0003800000 */
[----:B------:R-:W-:Y:S01]  /*06e0*/  ISETP.NE.AND P0, PT, R10, 0x2, PT ;  /* 0x000000020a00780c */ /* 0x000fe20003f05270 */
[----:B------:R-:W-:-:S12]  /*06f0*/  IMAD.WIDE R18, R0, 0x4, R16 ;  /* 0x0000000400127825 */ /* 0x000fd800078e0210 */
[----:B------:R-:W-:Y:S02]  /*0700*/  @P0 IMAD.WIDE R16, R0, 0x4, R18 ;  /* 0x0000000400100825 */ /* 0x000fe400078e0212 */
[----:B------:R-:W2:Y:S04]  /*0710*/  LDG.E.CONSTANT R18, desc[UR6][R18.64] ;  /* 0x0000000612127981 */ /* 0x000ea8000c1e9900 */
[----:B------:R-:W3:Y:S01]  /*0720*/  @P0 LDG.E.CONSTANT R16, desc[UR6][R16.64] ;  /* 0x0000000610100981 */ /* 0x000ee2000c1e9900 */
[----:B--2---:R-:W-:-:S04]  /*0730*/  FFMA R9, R18, R5, R9 ;  /* 0x0000000512097223 */ /* 0x004fc80000000009 */
[----:B---3--:R-:W-:-:S07]  /*0740*/  @P0 FFMA R9, R16, R6, R9 ;  /* 0x0000000610090223 */ /* 0x008fce0000000009 */
.L_x_9:
[----:B------:R1:W-:Y:S01]  /*0750*/  STG.E desc[UR6][R2.64], R9 ;  /* 0x0000000902007986 */ /* 0x0003e2000c101906 */
[----:B------:R-:W-:Y:S05]  /*0760*/  BRA `(.L_x_10) ;  /* 0x0000000000107947 */ /* 0x000fea0003800000 */
.L_x_6:
[----:B------:R-:W0:Y:S01]  /*0770*/  LDC.64 R2, c[0x0][0x3a8] ;  /* 0x0000ea00ff027b82 */ /* 0x000e220000000a00 */
[----:B------:R-:W-:Y:S01]  /*0780*/  MOV R5, 0x7fffffff ;  /* 0x7fffffff00057802 */ /* 0x000fe20000000f00 */
[----:B0-----:R-:W-:-:S05]  /*0790*/  IMAD.WIDE R2, R25, 0x4, R2 ;  /* 0x0000000419027825 */ /* 0x001fca00078e0202 */
[----:B------:R0:W-:Y:S02]  /*07a0*/  STG.E desc[UR6][R2.64], R5 ;  /* 0x0000000502007986 */ /* 0x0001e4000c101906 */
.L_x_10:
[----:B------:R-:W-:Y:S05]  /*07b0*/  BSYNC.RECONVERGENT B0 ;  /* 0x0000000000007941 */ /* 0x000fea0003800200 */
.L_x_5:
[----:B------:R-:W2:Y:S01]  /*07c0*/  LDCU UR4, c[0x0][0x398] ;  /* 0x00007300ff0477ac */ /* 0x000ea20008000800 */
[----:B------:R-:W-:-:S04]  /*07d0*/  IADD3 R13, PT, PT, R14, R13, RZ ;  /* 0x0000000d0e0d7210 */ /* 0x000fc80007ffe0ff */
[----:B--2---:R-:W-:-:S13]  /*07e0*/  ISETP.GE.AND P0, PT, R13, UR4, PT ;  /* 0x000000040d007c0c */ /* 0x004fda000bf06270 */
[----:B------:R-:W-:Y:S05]  /*07f0*/  @!P0 BRA `(.L_x_11) ;  /* 0xfffffff800e08947 */ /* 0x000fea000383ffff */
[----:B------:R-:W-:Y:S05]  /*0800*/  EXIT ;  /* 0x000000000000794d */ /* 0x000fea0003800000 */
.L_x_12:
[----:B------:R-:W-:-:S00]  /*0810*/  BRA `(.L_x_12) ;  /* 0xfffffffc00fc7947 */ /* 0x000fc0000383ffff */
[----:B------:R-:W-:-:S00]  /*0820*/  NOP ;  /* 0x0000000000007918 */ /* 0x000fc00000000000 */
        /* <DEDUP_REMOVED lines=13> */
.L_x_22:


//--------------------- .text.fwma_batch_f32      --------------------------
	.section	.text.fwma_batch_f32,"ax",@progbits
	.align	128
        .global         fwma_batch_f32
        .type           fwma_batch_f32,@function
        .size           fwma_batch_f32,(.L_x_23 - fwma_batch_f32)
        .other          fwma_batch_f32,@"STO_CUDA_ENTRY STV_DEFAULT"
fwma_batch_f32:
.text.fwma_batch_f32:
[----:B------:R-:W-:Y:S01]  /*0000*/  LDC R1, c[0x0][0x37c] ;  /* 0x0000df00ff017b82 */ /* 0x000fe20000000800 */
[----:B------:R-:W0:Y:S01]  /*0010*/  S2R R0, SR_CTAID.Y ;  /* 0x0000000000007919 */ /* 0x000e220000002600 */
[----:B------:R-:W0:Y:S02]  /*0020*/  LDCU UR4, c[0x0][0x3a4] ;  /* 0x00007480ff0477ac */ /* 0x000e240008000800 */
[----:B0-----:R-:W-:-:S13]  /*0030*/  ISETP.GE.AND P0, PT, R0, UR4, PT ;  /* 0x0000000400007c0c */ /* 0x001fda000bf06270 */
[----:B------:R-:W-:Y:S05]  /*0040*/  @P0 EXIT ;  /* 0x000000000000094d */ /* 0x000fea0003800000 */
[----:B------:R-:W0:Y:S01]  /*0050*/  LDC.64 R2, c[0x0][0x390] ;  /* 0x0000e400ff027b82 */ /* 0x000e220000000a00 */
[----:B------:R-:W1:Y:S07]  /*0060*/  LDCU.64 UR8, c[0x0][0x358] ;  /* 0x00006b00ff0877ac */ /* 0x000e6e0008000a00 */
[----:B------:R-:W2:Y:S01]  /*0070*/  LDC R13, c[0x0][0x3a8] ;  /* 0x0000ea00ff0d7b82 */ /* 0x000ea20000000800 */
[----:B0-----:R-:W-:-:S06]  /*0080*/  IMAD.WIDE.U32 R2, R0, 0x4, R2 ;  /* 0x0000000400027825 */ /* 0x001fcc00078e0002 */
[----:B-1----:R-:W2:Y:S02]  /*0090*/  LDG.E.CONSTANT R2, desc[UR8][R2.64] ;  /* 0x0000000802027981 */ /* 0x002ea4000c1e9900 */
[----:B--2---:R-:W-:-:S04]  /*00a0*/  ISETP.GT.AND P0, PT, R2, R13, PT ;  /* 0x0000000d0200720c */ /* 0x004fc80003f04270 */
[----:B------:R-:W-:-:S13]  /*00b0*/  ISETP.LT.OR P0, PT, R2, 0x1, P0 ;  /* 0x000000010200780c */ /* 0x000fda0000701670 */
[----:B------:R-:W-:Y:S05]  /*00c0*/  @P0 EXIT ;  /* 0x000000000000094d */ /* 0x000fea0003800000 */
[----:B------:R-:W0:Y:S01]  /*00d0*/  S2R R11, SR_TID.X ;  /* 0x00000000000b7919 */ /* 0x000e220000002100 */
[----:B------:R-:W-:Y:S01]  /*00e0*/  BSSY.RECONVERGENT B0, `(.L_x_13) ;  /* 0x0000011000007945 */ /* 0x000fe20003800200 */
[----:B0-----:R-:W-:-:S13]  /*00f0*/  ISETP.GE.U32.AND P0, PT, R11, R2, PT ;  /* 0x000000020b00720c */ /* 0x001fda0003f06070 */
[----:B------:R-:W-:Y:S05]  /*0100*/  @P0 BRA `(.L_x_14) ;  /* 0x0000000000380947 */ /* 0x000fea0003800000 */
[----:B------:R-:W0:Y:S01]  /*0110*/  S2R R8, SR_CgaCtaId ;  /* 0x0000000000087919 */ /* 0x000e220000008800 */
[----:B------:R-:W1:Y:S01]  /*0120*/  LDC R10, c[0x0][0x360] ;  /* 0x0000d800ff0a7b82 */ /* 0x000e620000000800 */
[----:B------:R-:W-:-:S07]  /*0130*/  MOV R3, 0x400 ;  /* 0x0000040000037802 */ /* 0x000fce0000000f00 */
[----:B------:R-:W2:Y:S01]  /*0140*/  LDC.64 R6, c[0x0][0x388] ;  /* 0x0000e200ff067b82 */ /* 0x000ea20000000a00 */
[----:B0-----:R-:W-:Y:S01]  /*0150*/  LEA R8, R8, R3, 0x18 ;  /* 0x0000000308087211 */ /* 0x001fe200078ec0ff */
[----:B------:R-:W-:-:S07]  /*0160*/  IMAD.MOV.U32 R3, RZ, RZ, R11 ;  /* 0x000000ffff037224 */ /* 0x000fce00078e000b */
.L_x_15:
[----:B------:R-:W-:-:S04]  /*0170*/  IMAD R5, R0, R13, R3 ;  /* 0x0000000d00057224 */ /* 0x000fc800078e0203 */
[----:B0-2---:R-:W-:-:S06]  /*0180*/  IMAD.WIDE R4, R5, 0x4, R6 ;  /* 0x0000000405047825 */ /* 0x005fcc00078e0206 */
[----:B------:R-:W2:Y:S01]  /*0190*/  LDG.E.CONSTANT R4, desc[UR8][R4.64] ;  /* 0x0000000804047981 */ /* 0x000ea2000c1e9900 */
[----:B------:R-:W-:Y:S01]  /*01a0*/  IMAD R9, R3, 0x4, R8 ;  /* 0x0000000403097824 */ /* 0x000fe200078e0208 */
[----:B-1----:R-:W-:-:S04]  /*01b0*/  IADD3 R3, PT, PT, R10, R3, RZ ;  /* 0x000000030a037210 */ /* 0x002fc80007ffe0ff */
[----:B------:R-:W-:Y:S01]  /*01c0*/  ISETP.GE.AND P0, PT, R3, R2, PT ;  /* 0x000000020300720c */ /* 0x000fe20003f06270 */
[----:B--2---:R0:W-:-:S12]  /*01d0*/  STS [R9], R4 ;  /* 0x0000000409007388 */ /* 0x0041d80000000800 */
[----:B------:R-:W-:Y:S05]  /*01e0*/  @!P0 BRA `(.L_x_15) ;  /* 0xfffffffc00e08947 */ /* 0x000fea000383ffff */
.L_x_14:
[----:B------:R-:W-:Y:S05]  /*01f0*/  BSYNC.RECONVERGENT B0 ;  /* 0x0000000000007941 */ /* 0x000fea0003800200 */
.L_x_13:
[----:B------:R-:W1:Y:S01]  /*0200*/  S2UR UR4, SR_CTAID.X ;  /* 0x00000000000479c3 */ /* 0x000e620000002500 */
[----:B------:R-:W2:Y:S07]  /*0210*/  LDCU UR5, c[0x0][0x3a0] ;  /* 0x00007400ff0577ac */ /* 0x000eae0008000800 */
[----:B------:R-:W1:Y:S02]  /*0220*/  LDC R6, c[0x0][0x360] ;  /* 0x0000d800ff067b82 */ /* 0x000e640000000800 */
[----:B-1----:R-:W-:-:S06]  /*0230*/  IMAD R12, R6, UR4, R11 ;  /* 0x00000004060c7c24 */ /* 0x002fcc000f8e020b */
[----:B------:R-:W-:Y:S01]  /*0240*/  BAR.SYNC.DEFER_BLOCKING 0x0 ;  /* 0x0000000000007b1d */ /* 0x000fe20000010000 */
[----:B--2---:R-:W-:-:S13]  /*0250*/  ISETP.GE.AND P0, PT, R12, UR5, PT ;  /* 0x000000050c007c0c */ /* 0x004fda000bf06270 */
[----:B------:R-:W-:Y:S05]  /*0260*/  @P0 EXIT ;  /* 0x000000000000094d */ /* 0x000fea0003800000 */
[----:B0-----:R-:W0:Y:S01]  /*0270*/  LDC.64 R4, c[0x0][0x398] ;  /* 0x0000e600ff047b82 */ /* 0x001e220000000a00 */
[----:B------:R-:W1:Y:S01]  /*0280*/  LDCU.64 UR6, c[0x0][0x380] ;  /* 0x00007000ff0677ac */ /* 0x000e620008000a00 */
[----:B0-----:R-:W-:-:S05]  /*0290*/  IMAD.WIDE.U32 R4, R0, 0x4, R4 ;  /* 0x0000000400047825 */ /* 0x001fca00078e0004 */
[----:B------:R0:W5:Y:S01]  /*02a0*/  LDG.E.CONSTANT R3, desc[UR8][R4.64] ;  /* 0x0000000804037981 */ /* 0x000162000c1e9900 */
[----:B------:R-:W2:Y:S01]  /*02b0*/  LDCU UR4, c[0x0][0x370] ;  /* 0x00006e00ff0477ac */ /* 0x000ea20008000800 */
[C---:B------:R-:W-:Y:S02]  /*02c0*/  LOP3.LUT R8, R2.reuse, 0x7ffffffc, RZ, 0xc0, !PT ;  /* 0x7ffffffc02087812 */ /* 0x040fe400078ec0ff */
[----:B------:R-:W-:Y:S01]  /*02d0*/  LOP3.LUT R10, R2, 0x3, RZ, 0xc0, !PT ;  /* 0x00000003020a7812 */ /* 0x000fe200078ec0ff */
[----:B-1----:R-:W-:Y:S02]  /*02e0*/  UIADD3 UR5, UP0, UPT, UR6, 0x8, URZ ;  /* 0x0000000806057890 */ /* 0x002fe4000ff1e0ff */
[----:B------:R-:W-:Y:S02]  /*02f0*/  IMAD.MOV R9, RZ, RZ, -R8 ;  /* 0x000000ffff097224 */ /* 0x000fe400078e0a08 */
[----:B------:R-:W-:Y:S01]  /*0300*/  UIADD3.X UR6, UPT, UPT, URZ, UR7, URZ, UP0, !UPT ;  /* 0x00000007ff067290 */ /* 0x000fe200087fe4ff */
[----:B0-2---:R-:W-:-:S11]  /*0310*/  IMAD R11, R6, UR4, RZ ;  /* 0x00000004060b7c24 */ /* 0x005fd6000f8e02ff */
.L_x_20:
[----:B-----5:R-:W-:Y:S01]  /*0320*/  ISETP.GE.AND P0, PT, R12, R3, PT ;  /* 0x000000030c00720c */ /* 0x020fe20003f06270 */
[----:B------:R-:W-:Y:S01]  /*0330*/  BSSY.RECONVERGENT B0, `(.L_x_16) ;  /* 0x0000033000007945 */ /* 0x000fe20003800200 */
[----:B0-----:R-:W-:-:S11]  /*0340*/  MOV R13, 0x7fffffff ;  /* 0x7fffffff000d7802 */ /* 0x001fd60000000f00 */
[----:B------:R-:W-:Y:S05]  /*0350*/  @!P0 BRA `(.L_x_17) ;  /* 0x0000000000c08947 */ /* 0x000fea0003800000 */
[----:B------:R-:W-:Y:S01]  /*0360*/  ISETP.GE.U32.AND P0, PT, R2, 0x4, PT ;  /* 0x000000040200780c */ /* 0x000fe20003f06070 */
[----:B------:R-:W-:Y:S01]  /*0370*/  HFMA2 R5, -RZ, RZ, 0, 0 ;  /* 0x00000000ff057431 */ /* 0x000fe200000001ff */
[----:B------:R-:W-:Y:S01]  /*0380*/  IADD3 R16, PT, PT, R12, 0x1, -R2 ;  /* 0x000000010c107810 */ /* 0x000fe20007ffe802 */
[----:B------:R-:W-:-:S10]  /*0390*/  IMAD.MOV.U32 R13, RZ, RZ, RZ ;  /* 0x000000ffff0d7224 */ /* 0x000fd400078e00ff */
[----:B------:R-:W-:Y:S05]  /*03a0*/  @!P0 BRA `(.L_x_18) ;  /* 0x0000000000608947 */ /* 0x000fea0003800000 */
[----:B------:R-:W0:Y:S01]  /*03b0*/  S2UR UR7, SR_CgaCtaId ;  /* 0x00000000000779c3 */ /* 0x000e220000008800 */
[----:B------:R-:W-:Y:S01]  /*03c0*/  IMAD.MOV.U32 R13, RZ, RZ, RZ ;  /* 0x000000ffff0d7224 */ /* 0x000fe200078e00ff */
[----:B------:R-:W-:Y:S01]  /*03d0*/  MOV R17, R16 ;  /* 0x0000001000117202 */ /* 0x000fe20000000f00 */
[----:B------:R-:W-:Y:S01]  /*03e0*/  IMAD.MOV.U32 R18, RZ, RZ, R9 ;  /* 0x000000ffff127224 */ /* 0x000fe200078e0009 */
[----:B------:R-:W-:Y:S02]  /*03f0*/  UMOV UR4, 0x400 ;  /* 0x0000040000047882 */ /* 0x000fe40000000000 */
[----:B0-----:R-:W-:-:S12]  /*0400*/  ULEA UR4, UR7, UR4, 0x18 ;  /* 0x0000000407047291 */ /* 0x001fd8000f8ec0ff */
.L_x_19:
[----:B------:R-:W-:Y:S01]  /*0410*/  MOV R14, UR5 ;  /* 0x00000005000e7c02 */ /* 0x000fe20008000f00 */
[----:B------:R-:W-:Y:S01]  /*0420*/  IMAD.U32 R15, RZ, RZ, UR6 ;  /* 0x00000006ff0f7e24 */ /* 0x000fe2000f8e00ff */
[----:B------:R-:W0:Y:S03]  /*0430*/  LDS.128 R4, [UR4] ;  /* 0x00000004ff047984 */ /* 0x000e260008000c00 */
[----:B------:R-:W-:-:S05]  /*0440*/  IMAD.WIDE R14, R17, 0x4, R14 ;  /* 0x00000004110e7825 */ /* 0x000fca00078e020e */
[----:B------:R-:W0:Y:S04]  /*0450*/  LDG.E.CONSTANT R20, desc[UR8][R14.64+-0x8] ;  /* 0xfffff8080e147981 */ /* 0x000e28000c1e9900 */
[----:B------:R-:W2:Y:S04]  /*0460*/  LDG.E.CONSTANT R19, desc[UR8][R14.64+-0x4] ;  /* 0xfffffc080e137981 */ /* 0x000ea8000c1e9900 */
[----:B------:R-:W3:Y:S04]  /*0470*/  LDG.E.CONSTANT R21, desc[UR8][R14.64] ;  /* 0x000000080e157981 */ /* 0x000ee8000c1e9900 */
[----:B------:R-:W4:Y:S01]  /*0480*/  LDG.E.CONSTANT R22, desc[UR8][R14.64+0x4] ;  /* 0x000004080e167981 */ /* 0x000f22000c1e9900 */
[----:B------:R-:W-:Y:S01]  /*0490*/  IADD3 R18, PT, PT, R18, 0x4, RZ ;  /* 0x0000000412127810 */ /* 0x000fe20007ffe0ff */
[----:B------:R-:W-:Y:S01]  /*04a0*/  UIADD3 UR4, UPT, UPT, UR4, 0x10, URZ ;  /* 0x0000001004047890 */ /* 0x000fe2000fffe0ff */
[----:B------:R-:W-:-:S02]  /*04b0*/  VIADD R17, R17, 0x4 ;  /* 0x0000000411117836 */ /* 0x000fc40000000000 */
[----:B------:R-:W-:Y:S01]  /*04c0*/  ISETP.NE.AND P0, PT, R18, RZ, PT ;  /* 0x000000ff1200720c */ /* 0x000fe20003f05270 */
[----:B0-----:R-:W-:-:S04]  /*04d0*/  FFMA R4, R20, R4, R13 ;  /* 0x0000000414047223 */ /* 0x001fc8000000000d */
[----:B--2---:R-:W-:-:S04]  /*04e0*/  FFMA R5, R5, R19, R4 ;  /* 0x0000001305057223 */ /* 0x004fc80000000004 */
[----:B---3--:R-:W-:-:S04]  /*04f0*/  FFMA R6, R6, R21, R5 ;  /* 0x0000001506067223 */ /* 0x008fc80000000005 */
[----:B----4-:R-:W-:Y:S01]  /*0500*/  FFMA R13, R7, R22, R6 ;  /* 0x00000016070d7223 */ /* 0x010fe20000000006 */
[----:B------:R-:W-:Y:S06]  /*0510*/  @P0 BRA `(.L_x_19) ;  /* 0xfffffffc00bc0947 */ /* 0x000fec000383ffff */
[----:B------:R-:W-:-:S07]  /*0520*/  MOV R5, R8 ;  /* 0x0000000800057202 */ /* 0x000fce0000000f00 */
.L_x_18:
[----:B------:R-:W-:-:S13]  /*0530*/  ISETP.NE.AND P0, PT, R10, RZ, PT ;  /* 0x000000ff0a00720c */ /* 0x000fda0003f05270 */
[----:B------:R-:W-:Y:S05]  /*0540*/  @!P0 BRA `(.L_x_17) ;  /* 0x0000000000448947 */ /* 0x000fea0003800000 */
[----:B------:R-:W0:Y:S01]  /*0550*/  LDC.64 R14, c[0x0][0x380] ;  /* 0x0000e000ff0e7b82 */ /* 0x000e220000000a00 */
[----:B------:R-:W-:-:S04]  /*0560*/  IMAD.IADD R7, R16, 0x1, R5 ;  /* 0x0000000110077824 */ /* 0x000fc800078e0205 */
[----:B0-----:R-:W-:-:S05]  /*0570*/  IMAD.WIDE R14, R7, 0x4, R14 ;  /* 0x00000004070e7825 */ /* 0x001fca00078e020e */
[----:B------:R-:W2:Y:S01]  /*0580*/  LDG.E.CONSTANT R16, desc[UR8][R14.64] ;  /* 0x000000080e107981 */ /* 0x000ea2000c1e9900 */
[----:B------:R-:W-:Y:S02]  /*0590*/  MOV R4, 0x400 ;  /* 0x0000040000047802 */ /* 0x000fe40000000f00 */
[----:B------:R-:W-:Y:S01]  /*05a0*/  ISETP.NE.AND P0, PT, R10, 0x1, PT ;  /* 0x000000010a00780c */ /* 0x000fe20003f05270 */
[----:B------:R-:W0:Y:S02]  /*05b0*/  S2R R7, SR_CgaCtaId ;  /* 0x0000000000077919 */ /* 0x000e240000008800 */
[----:B0-----:R-:W-:-:S04]  /*05c0*/  LEA R4, R7, R4, 0x18 ;  /* 0x0000000407047211 */ /* 0x001fc800078ec0ff */
[----:B------:R-:W-:-:S06]  /*05d0*/  LEA R4, R5, R4, 0x2 ;  /* 0x0000000405047211 */ /* 0x000fcc00078e10ff */
[----:B------:R-:W2:Y:S02]  /*05e0*/  LDS.128 R4, [R4] ;  /* 0x0000000004047984 */ /* 0x000ea40000000c00 */
[----:B--2---:R-:W-:Y:S01]  /*05f0*/  FFMA R13, R16, R4, R13 ;  /* 0x00000004100d7223 */ /* 0x004fe2000000000d */
[----:B------:R-:W-:Y:S06]  /*0600*/  @!P0 BRA `(.L_x_17) ;  /* 0x0000000000148947 */ /* 0x000fec0003800000 */
[----:B------:R-:W-:Y:S01]  /*0610*/  ISETP.NE.AND P0, PT, R10, 0x2, PT ;  /* 0x000000020a00780c */ /* 0x000fe20003f05270 */
[----:B------:R-:W2:-:S12]  /*0620*/  LDG.E.CONSTANT R4, desc[UR8][R14.64+0x4] ;  /* 0x000004080e047981 */ /* 0x000e98000c1e9900 */
[----:B------:R-:W3:Y:S01]  /*0630*/  @P0 LDG.E.CONSTANT R16, desc[UR8][R14.64+0x8] ;  /* 0x000008080e100981 */ /* 0x000ee2000c1e9900 */
[----:B--2---:R-:W-:-:S04]  /*0640*/  FFMA R13, R4, R5, R13 ;  /* 0x00000005040d7223 */ /* 0x004fc8000000000d */
[----:B---3--:R-:W-:-:S07]  /*0650*/  @P0 FFMA R13, R16, R6, R13 ;  /* 0x00000006100d0223 */ /* 0x008fce000000000d */
.L_x_17:
[----:B------:R-:W-:Y:S05]  /*0660*/  BSYNC.RECONVERGENT B0 ;  /* 0x0000000000007941 */ /* 0x000fea0003800200 */
.L_x_16:
[----:B------:R-:W0:Y:S01]  /*0670*/  LDC.64 R4, c[0x0][0x3b0] ;  /* 0x0000ec00ff047b82 */ /* 0x000e220000000a00 */
[----:B------:R-:W1:Y:S02]  /*0680*/  LDCU UR4, c[0x0][0x3a0] ;  /* 0x00007400ff0477ac */ /* 0x000e640008000800 */
[--C-:B-1----:R-:W-:Y:S02]  /*0690*/  IMAD R7, R0, UR4, R12.reuse ;  /* 0x0000000400077c24 */ /* 0x102fe4000f8e020c */
[----:B------:R-:W-:Y:S02]  /*06a0*/  IMAD.IADD R12, R11, 0x1, R12 ;  /* 0x000000010b0c7824 */ /* 0x000fe400078e020c */
[----:B0-----:R-:W-:-:S03]  /*06b0*/  IMAD.WIDE R4, R7, 0x4, R4 ;  /* 0x0000000407047825 */ /* 0x001fc600078e0204 */
[----:B------:R-:W-:Y:S02]  /*06c0*/  ISETP.GE.AND P0, PT, R12, UR4, PT ;  /* 0x000000040c007c0c */ /* 0x000fe4000bf06270 */
[----:B------:R0:W-:Y:S11]  /*06d0*/  STG.E desc[UR8][R4.64], R13 ;  /* 0x0000000d04007986 */ /* 0x0001f6000c101908 */
[----:B------:R-:W-:Y:S05]  /*06e0*/  @!P0 BRA `(.L_x_20) ;  /* 0xfffffffc000c8947 */ /* 0x000fea000383ffff */
[----:B------:R-:W-:Y:S05]  /*06f0*/  EXIT ;  /* 0x000000000000794d */ /* 0x000fea0003800000 */
.L_x_21:
        /* <DEDUP_REMOVED lines=16> */
.L_x_23:


//--------------------- .nv.shared.fwma_multi_series_one_param_f32 --------------------------
	.section	.nv.shared.fwma_multi_series_one_param_f32,"aw",@nobits
	.sectionflags	@""
	.align	16
	.zero		1024


//--------------------- .nv.shared.reserved.0     --------------------------
	.section	.nv.shared.reserved.0,"aw",@nobits
	.weak		__nv_reservedSMEM_offset_0_alias
	.size		__nv_reservedSMEM_offset_0_alias, 0, 64
	.other		__nv_reservedSMEM_offset_0_alias,@"STO_CUDA_RESERVED_SHARED STV_DEFAULT"
__nv_reservedSMEM_offset_0_alias:
	.zero		0
	.zero		64


//--------------------- .nv.shared.fwma_batch_f32 --------------------------
	.section	.nv.shared.fwma_batch_f32,"aw",@nobits
	.sectionflags	@""
	.align	16
	.zero		1024


//--------------------- .nv.constant0.fwma_multi_series_one_param_f32 --------------------------
	.section	.nv.constant0.fwma_multi_series_one_param_f32,"a",@progbits
	.sectionflags	@""
	.align	4
.nv.constant0.fwma_multi_series_one_param_f32:
	.zero		944


//--------------------- .nv.constant0.fwma_batch_f32 --------------------------
	.section	.nv.constant0.fwma_batch_f32,"a",@progbits
	.sectionflags	@""
	.align	4
.nv.constant0.fwma_batch_f32:
	.zero		952


//--------------------- SYMBOLS --------------------------

	.type		.nv.reservedSmem.offset0,@object
	.size		.nv.reservedSmem.offset0,0x4
	.type		.nv.reservedSmem.cap,@object
	.size		.nv.reservedSmem.cap,0x4
